//
// Generated by NVIDIA NVVM Compiler
//
// Compiler Build ID: CL-36424714
// Cuda compilation tools, release 13.0, V13.0.88
// Based on NVVM 20.0.0
//

.version 9.0
.target sm_100
.address_size 64

	// .globl	_Z5prGPUPiPdS0_S_S_S_dS0_id

.visible .entry _Z5prGPUPiPdS0_S_S_S_dS0_id(
	.param .u64 .ptr .align 1 _Z5prGPUPiPdS0_S_S_S_dS0_id_param_0,
	.param .u64 .ptr .align 1 _Z5prGPUPiPdS0_S_S_S_dS0_id_param_1,
	.param .u64 .ptr .align 1 _Z5prGPUPiPdS0_S_S_S_dS0_id_param_2,
	.param .u64 .ptr .align 1 _Z5prGPUPiPdS0_S_S_S_dS0_id_param_3,
	.param .u64 .ptr .align 1 _Z5prGPUPiPdS0_S_S_S_dS0_id_param_4,
	.param .u64 .ptr .align 1 _Z5prGPUPiPdS0_S_S_S_dS0_id_param_5,
	.param .f64 _Z5prGPUPiPdS0_S_S_S_dS0_id_param_6,
	.param .u64 .ptr .align 1 _Z5prGPUPiPdS0_S_S_S_dS0_id_param_7,
	.param .u32 _Z5prGPUPiPdS0_S_S_S_dS0_id_param_8,
	.param .f64 _Z5prGPUPiPdS0_S_S_S_dS0_id_param_9
)
{
	.reg .pred 	%p<12>;
	.reg .b32 	%r<63>;
	.reg .b64 	%rd<89>;
	.reg .b64 	%fd<96>;

	ld.param.u64 	%rd8, [_Z5prGPUPiPdS0_S_S_S_dS0_id_param_1];
	ld.param.u64 	%rd5, [_Z5prGPUPiPdS0_S_S_S_dS0_id_param_2];
	ld.param.u64 	%rd9, [_Z5prGPUPiPdS0_S_S_S_dS0_id_param_4];
	ld.param.u64 	%rd10, [_Z5prGPUPiPdS0_S_S_S_dS0_id_param_5];
	ld.param.f64 	%fd16, [_Z5prGPUPiPdS0_S_S_S_dS0_id_param_6];
	ld.param.u32 	%r18, [_Z5prGPUPiPdS0_S_S_S_dS0_id_param_8];
	ld.param.f64 	%fd17, [_Z5prGPUPiPdS0_S_S_S_dS0_id_param_9];
	cvta.to.global.u64 	%rd1, %rd10;
	cvta.to.global.u64 	%rd2, %rd9;
	cvta.to.global.u64 	%rd3, %rd8;
	mov.u32 	%r57, %tid.x;
	setp.ge.s32 	%p1, %r57, %r18;
	@%p1 bra 	$L__BB0_15;
	mov.f64 	%fd18, 0d3FF0000000000000;
	sub.f64 	%fd19, %fd18, %fd16;
	cvt.rn.f64.u32 	%fd20, %r18;
	div.rn.f64 	%fd1, %fd19, %fd20;
	div.rn.f64 	%fd2, %fd17, %fd20;
	cvta.to.global.u64 	%rd4, %rd5;
$L__BB0_2:
	ld.param.u64 	%rd87, [_Z5prGPUPiPdS0_S_S_S_dS0_id_param_3];
	mul.wide.u32 	%rd11, %r57, 8;
	add.s64 	%rd12, %rd3, %rd11;
	ld.global.f64 	%fd3, [%rd12];
	cvta.to.global.u64 	%rd13, %rd87;
	mul.wide.u32 	%rd14, %r57, 4;
	add.s64 	%rd15, %rd13, %rd14;
	ld.global.u32 	%r60, [%rd15];
	ld.global.u32 	%r4, [%rd15+4];
	setp.ge.s32 	%p2, %r60, %r4;
	mov.f64 	%fd95, 0d0000000000000000;
	@%p2 bra 	$L__BB0_14;
	add.s32 	%r19, %r60, 1;
	max.s32 	%r20, %r4, %r19;
	sub.s32 	%r5, %r20, %r60;
	sub.s32 	%r21, %r60, %r20;
	setp.gt.u32 	%p3, %r21, -8;
	mov.f64 	%fd95, 0d0000000000000000;
	@%p3 bra 	$L__BB0_6;
	and.b32  	%r22, %r5, -8;
	neg.s32 	%r58, %r22;
	mov.f64 	%fd95, 0d0000000000000000;
$L__BB0_5:
	.pragma "nounroll";
	mul.wide.s32 	%rd16, %r60, 4;
	add.s64 	%rd17, %rd2, %rd16;
	ld.global.u32 	%r23, [%rd17];
	mul.wide.s32 	%rd18, %r23, 8;
	add.s64 	%rd19, %rd3, %rd18;
	ld.global.f64 	%fd25, [%rd19];
	mul.wide.s32 	%rd20, %r23, 4;
	add.s64 	%rd21, %rd1, %rd20;
	ld.global.u32 	%r24, [%rd21];
	cvt.rn.f64.s32 	%fd26, %r24;
	div.rn.f64 	%fd27, %fd25, %fd26;
	add.f64 	%fd28, %fd95, %fd27;
	ld.global.u32 	%r25, [%rd17+4];
	mul.wide.s32 	%rd22, %r25, 8;
	add.s64 	%rd23, %rd3, %rd22;
	ld.global.f64 	%fd29, [%rd23];
	mul.wide.s32 	%rd24, %r25, 4;
	add.s64 	%rd25, %rd1, %rd24;
	ld.global.u32 	%r26, [%rd25];
	cvt.rn.f64.s32 	%fd30, %r26;
	div.rn.f64 	%fd31, %fd29, %fd30;
	add.f64 	%fd32, %fd28, %fd31;
	ld.global.u32 	%r27, [%rd17+8];
	mul.wide.s32 	%rd26, %r27, 8;
	add.s64 	%rd27, %rd3, %rd26;
	ld.global.f64 	%fd33, [%rd27];
	mul.wide.s32 	%rd28, %r27, 4;
	add.s64 	%rd29, %rd1, %rd28;
	ld.global.u32 	%r28, [%rd29];
	cvt.rn.f64.s32 	%fd34, %r28;
	div.rn.f64 	%fd35, %fd33, %fd34;
	add.f64 	%fd36, %fd32, %fd35;
	ld.global.u32 	%r29, [%rd17+12];
	mul.wide.s32 	%rd30, %r29, 8;
	add.s64 	%rd31, %rd3, %rd30;
	ld.global.f64 	%fd37, [%rd31];
	mul.wide.s32 	%rd32, %r29, 4;
	add.s64 	%rd33, %rd1, %rd32;
	ld.global.u32 	%r30, [%rd33];
	cvt.rn.f64.s32 	%fd38, %r30;
	div.rn.f64 	%fd39, %fd37, %fd38;
	add.f64 	%fd40, %fd36, %fd39;
	ld.global.u32 	%r31, [%rd17+16];
	mul.wide.s32 	%rd34, %r31, 8;
	add.s64 	%rd35, %rd3, %rd34;
	ld.global.f64 	%fd41, [%rd35];
	mul.wide.s32 	%rd36, %r31, 4;
	add.s64 	%rd37, %rd1, %rd36;
	ld.global.u32 	%r32, [%rd37];
	cvt.rn.f64.s32 	%fd42, %r32;
	div.rn.f64 	%fd43, %fd41, %fd42;
	add.f64 	%fd44, %fd40, %fd43;
	ld.global.u32 	%r33, [%rd17+20];
	mul.wide.s32 	%rd38, %r33, 8;
	add.s64 	%rd39, %rd3, %rd38;
	ld.global.f64 	%fd45, [%rd39];
	mul.wide.s32 	%rd40, %r33, 4;
	add.s64 	%rd41, %rd1, %rd40;
	ld.global.u32 	%r34, [%rd41];
	cvt.rn.f64.s32 	%fd46, %r34;
	div.rn.f64 	%fd47, %fd45, %fd46;
	add.f64 	%fd48, %fd44, %fd47;
	ld.global.u32 	%r35, [%rd17+24];
	mul.wide.s32 	%rd42, %r35, 8;
	add.s64 	%rd43, %rd3, %rd42;
	ld.global.f64 	%fd49, [%rd43];
	mul.wide.s32 	%rd44, %r35, 4;
	add.s64 	%rd45, %rd1, %rd44;
	ld.global.u32 	%r36, [%rd45];
	cvt.rn.f64.s32 	%fd50, %r36;
	div.rn.f64 	%fd51, %fd49, %fd50;
	add.f64 	%fd52, %fd48, %fd51;
	ld.global.u32 	%r37, [%rd17+28];
	mul.wide.s32 	%rd46, %r37, 8;
	add.s64 	%rd47, %rd3, %rd46;
	ld.global.f64 	%fd53, [%rd47];
	mul.wide.s32 	%rd48, %r37, 4;
	add.s64 	%rd49, %rd1, %rd48;
	ld.global.u32 	%r38, [%rd49];
	cvt.rn.f64.s32 	%fd54, %r38;
	div.rn.f64 	%fd55, %fd53, %fd54;
	add.f64 	%fd95, %fd52, %fd55;
	add.s32 	%r60, %r60, 8;
	add.s32 	%r58, %r58, 8;
	setp.ne.s32 	%p4, %r58, 0;
	@%p4 bra 	$L__BB0_5;
$L__BB0_6:
	and.b32  	%r39, %r5, 7;
	setp.eq.s32 	%p5, %r39, 0;
	@%p5 bra 	$L__BB0_14;
	setp.lt.u32 	%p6, %r39, 4;
	@%p6 bra 	$L__BB0_9;
	mul.wide.s32 	%rd50, %r60, 4;
	add.s64 	%rd51, %rd2, %rd50;
	ld.global.u32 	%r41, [%rd51];
	mul.wide.s32 	%rd52, %r41, 8;
	add.s64 	%rd53, %rd3, %rd52;
	ld.global.f64 	%fd57, [%rd53];
	mul.wide.s32 	%rd54, %r41, 4;
	add.s64 	%rd55, %rd1, %rd54;
	ld.global.u32 	%r42, [%rd55];
	cvt.rn.f64.s32 	%fd58, %r42;
	div.rn.f64 	%fd59, %fd57, %fd58;
	add.f64 	%fd60, %fd95, %fd59;
	ld.global.u32 	%r43, [%rd51+4];
	mul.wide.s32 	%rd56, %r43, 8;
	add.s64 	%rd57, %rd3, %rd56;
	ld.global.f64 	%fd61, [%rd57];
	mul.wide.s32 	%rd58, %r43, 4;
	add.s64 	%rd59, %rd1, %rd58;
	ld.global.u32 	%r44, [%rd59];
	cvt.rn.f64.s32 	%fd62, %r44;
	div.rn.f64 	%fd63, %fd61, %fd62;
	add.f64 	%fd64, %fd60, %fd63;
	ld.global.u32 	%r45, [%rd51+8];
	mul.wide.s32 	%rd60, %r45, 8;
	add.s64 	%rd61, %rd3, %rd60;
	ld.global.f64 	%fd65, [%rd61];
	mul.wide.s32 	%rd62, %r45, 4;
	add.s64 	%rd63, %rd1, %rd62;
	ld.global.u32 	%r46, [%rd63];
	cvt.rn.f64.s32 	%fd66, %r46;
	div.rn.f64 	%fd67, %fd65, %fd66;
	add.f64 	%fd68, %fd64, %fd67;
	ld.global.u32 	%r47, [%rd51+12];
	mul.wide.s32 	%rd64, %r47, 8;
	add.s64 	%rd65, %rd3, %rd64;
	ld.global.f64 	%fd69, [%rd65];
	mul.wide.s32 	%rd66, %r47, 4;
	add.s64 	%rd67, %rd1, %rd66;
	ld.global.u32 	%r48, [%rd67];
	cvt.rn.f64.s32 	%fd70, %r48;
	div.rn.f64 	%fd71, %fd69, %fd70;
	add.f64 	%fd95, %fd68, %fd71;
	add.s32 	%r60, %r60, 4;
$L__BB0_9:
	and.b32  	%r14, %r5, 3;
	setp.eq.s32 	%p7, %r14, 0;
	@%p7 bra 	$L__BB0_14;
	setp.eq.s32 	%p8, %r14, 1;
	@%p8 bra 	$L__BB0_12;
	mul.wide.s32 	%rd68, %r60, 4;
	add.s64 	%rd69, %rd2, %rd68;
	ld.global.u32 	%r49, [%rd69];
	mul.wide.s32 	%rd70, %r49, 8;
	add.s64 	%rd71, %rd3, %rd70;
	ld.global.f64 	%fd73, [%rd71];
	mul.wide.s32 	%rd72, %r49, 4;
	add.s64 	%rd73, %rd1, %rd72;
	ld.global.u32 	%r50, [%rd73];
	cvt.rn.f64.s32 	%fd74, %r50;
	div.rn.f64 	%fd75, %fd73, %fd74;
	add.f64 	%fd76, %fd95, %fd75;
	ld.global.u32 	%r51, [%rd69+4];
	mul.wide.s32 	%rd74, %r51, 8;
	add.s64 	%rd75, %rd3, %rd74;
	ld.global.f64 	%fd77, [%rd75];
	mul.wide.s32 	%rd76, %r51, 4;
	add.s64 	%rd77, %rd1, %rd76;
	ld.global.u32 	%r52, [%rd77];
	cvt.rn.f64.s32 	%fd78, %r52;
	div.rn.f64 	%fd79, %fd77, %fd78;
	add.f64 	%fd95, %fd76, %fd79;
	add.s32 	%r60, %r60, 2;
$L__BB0_12:
	and.b32  	%r53, %r5, 1;
	setp.eq.b32 	%p9, %r53, 1;
	not.pred 	%p10, %p9;
	@%p10 bra 	$L__BB0_14;
	mul.wide.s32 	%rd78, %r60, 4;
	add.s64 	%rd79, %rd2, %rd78;
	ld.global.u32 	%r54, [%rd79];
	mul.wide.s32 	%rd80, %r54, 8;
	add.s64 	%rd81, %rd3, %rd80;
	ld.global.f64 	%fd80, [%rd81];
	mul.wide.s32 	%rd82, %r54, 4;
	add.s64 	%rd83, %rd1, %rd82;
	ld.global.u32 	%r55, [%rd83];
	cvt.rn.f64.s32 	%fd81, %r55;
	div.rn.f64 	%fd82, %fd80, %fd81;
	add.f64 	%fd95, %fd95, %fd82;
$L__BB0_14:
	ld.param.u64 	%rd88, [_Z5prGPUPiPdS0_S_S_S_dS0_id_param_7];
	fma.rn.f64 	%fd83, %fd16, %fd95, %fd1;
	add.f64 	%fd84, %fd2, %fd83;
	mul.wide.u32 	%rd84, %r57, 8;
	add.s64 	%rd85, %rd4, %rd84;
	st.global.f64 	[%rd85], %fd84;
	sub.f64 	%fd85, %fd84, %fd3;
	abs.f64 	%fd86, %fd85;
	cvta.to.global.u64 	%rd86, %rd88;
	atom.global.add.f64 	%fd87, [%rd86], %fd86;
	mov.u32 	%r56, %ntid.x;
	add.s32 	%r57, %r57, %r56;
	setp.lt.s32 	%p11, %r57, %r18;
	@%p11 bra 	$L__BB0_2;
$L__BB0_15:
	ret;

}


// ===== COMPILED SASS (sm_100) =====

	.target	sm_100

	.elftype	@"ET_EXEC"


//--------------------- .note.nv.tkinfo           --------------------------
	.section	.note.nv.tkinfo,"",@"SHT_NOTE"
	.sectionflags	@"SHF_NOTE_NV_TKINFO"
	.tkinfo
        /*0018*/ 	.word	0x00000002
        /*0030*/ 	.string	""
        /*0030*/ 	.string	"ptxas"
        /*0030*/ 	.string	"Cuda compilation tools, release 13.0, V13.0.88"
        /*0030*/ 	.string	"Build cuda_13.0.r13.0/compiler.36424714_0"
        /*0030*/ 	.string	"-arch sm_100 -m 64 "



//--------------------- .note.nv.cuinfo           --------------------------
	.section	.note.nv.cuinfo,"",@"SHT_NOTE"
	.sectionflags	@"SHF_NOTE_NV_CUINFO"
        /*0018*/ 	.short	0x0002
        /*001a*/ 	.short	0x0064
        /*001c*/ 	.short	0x0082
	.zero		2


//--------------------- .nv.info                  --------------------------
	.section	.nv.info,"",@"SHT_CUDA_INFO"
	.align	4


	//----- nvinfo : EIATTR_REGCOUNT
	.align		4
        /*0000*/ 	.byte	0x04, 0x2f
        /*0002*/ 	.short	(.L_1 - .L_0)
	.align		4
.L_0:
        /*0004*/ 	.word	index@(_Z5prGPUPiPdS0_S_S_S_dS0_id)
        /*0008*/ 	.word	0x00000028


	//----- nvinfo : EIATTR_FRAME_SIZE
	.align		4
.L_1:
        /*000c*/ 	.byte	0x04, 0x11
        /*000e*/ 	.short	(.L_3 - .L_2)
	.align		4
.L_2:
        /*0010*/ 	.word	index@($__internal_0_$__cuda_sm20_div_rn_f64_full)
        /*0014*/ 	.word	0x00000000


	//----- nvinfo : EIATTR_FRAME_SIZE
	.align		4
.L_3:
        /*0018*/ 	.byte	0x04, 0x11
        /*001a*/ 	.short	(.L_5 - .L_4)
	.align		4
.L_4:
        /*001c*/ 	.word	index@(_Z5prGPUPiPdS0_S_S_S_dS0_id)
        /*0020*/ 	.word	0x00000000


	//----- nvinfo : EIATTR_MIN_STACK_SIZE
	.align		4
.L_5:
        /*0024*/ 	.byte	0x04, 0x12
        /*0026*/ 	.short	(.L_7 - .L_6)
	.align		4
.L_6:
        /*0028*/ 	.word	index@(_Z5prGPUPiPdS0_S_S_S_dS0_id)
        /*002c*/ 	.word	0x00000000
.L_7:


//--------------------- .nv.compat                --------------------------
	.section	.nv.compat,"",@"SHT_CUDA_COMPAT_INFO"
	.align	4
        /*0000*/ 	.byte	0x02, 0x09, 0x00, 0x00, 0x02, 0x02, 0x01, 0x00, 0x02, 0x05, 0x05, 0x00, 0x03, 0x07, 0x01, 0x01
        /*0010*/ 	.byte	0x02, 0x03, 0x00, 0x00, 0x02, 0x06, 0x01, 0x00, 0x04, 0x0b, 0x08, 0x00, 0x01, 0x00, 0x00, 0x00
        /*0020*/ 	.byte	0x00, 0x00, 0x00, 0x00


//--------------------- .nv.info._Z5prGPUPiPdS0_S_S_S_dS0_id --------------------------
	.section	.nv.info._Z5prGPUPiPdS0_S_S_S_dS0_id,"",@"SHT_CUDA_INFO"
	.sectionflags	@""
	.align	4


	//----- nvinfo : EIATTR_CUDA_API_VERSION
	.align		4
        /*0000*/ 	.byte	0x04, 0x37
        /*0002*/ 	.short	(.L_9 - .L_8)
.L_8:
        /*0004*/ 	.word	0x00000082


	//----- nvinfo : EIATTR_KPARAM_INFO
	.align		4
.L_9:
        /*0008*/ 	.byte	0x04, 0x17
        /*000a*/ 	.short	(.L_11 - .L_10)
.L_10:
        /*000c*/ 	.word	0x00000000
        /*0010*/ 	.short	0x0009
        /*0012*/ 	.short	0x0048
        /*0014*/ 	.byte	0x00, 0xf0, 0x21, 0x00


	//----- nvinfo : EIATTR_KPARAM_INFO
	.align		4
.L_11:
        /*0018*/ 	.byte	0x04, 0x17
        /*001a*/ 	.short	(.L_13 - .L_12)
.L_12:
        /*001c*/ 	.word	0x00000000
        /*0020*/ 	.short	0x0008
        /*0022*/ 	.short	0x0040
        /*0024*/ 	.byte	0x00, 0xf0, 0x11, 0x00


	//----- nvinfo : EIATTR_KPARAM_INFO
	.align		4
.L_13:
        /*0028*/ 	.byte	0x04, 0x17
        /*002a*/ 	.short	(.L_15 - .L_14)
.L_14:
        /*002c*/ 	.word	0x00000000
        /*0030*/ 	.short	0x0007
        /*0032*/ 	.short	0x0038
        /*0034*/ 	.byte	0x00, 0xf5, 0x21, 0x00


	//----- nvinfo : EIATTR_KPARAM_INFO
	.align		4
.L_15:
        /*0038*/ 	.byte	0x04, 0x17
        /*003a*/ 	.short	(.L_17 - .L_16)
.L_16:
        /*003c*/ 	.word	0x00000000
        /*0040*/ 	.short	0x0006
        /*0042*/ 	.short	0x0030
        /*0044*/ 	.byte	0x00, 0xf0, 0x21, 0x00


	//----- nvinfo : EIATTR_KPARAM_INFO
	.align		4
.L_17:
        /*0048*/ 	.byte	0x04, 0x17
        /*004a*/ 	.short	(.L_19 - .L_18)
.L_18:
        /*004c*/ 	.word	0x00000000
        /*0050*/ 	.short	0x0005
        /*0052*/ 	.short	0x0028
        /*0054*/ 	.byte	0x00, 0xf5, 0x21, 0x00


	//----- nvinfo : EIATTR_KPARAM_INFO
	.align		4
.L_19:
        /*0058*/ 	.byte	0x04, 0x17
        /*005a*/ 	.short	(.L_21 - .L_20)
.L_20:
        /*005c*/ 	.word	0x00000000
        /*0060*/ 	.short	0x0004
        /*0062*/ 	.short	0x0020
        /*0064*/ 	.byte	0x00, 0xf5, 0x21, 0x00


	//----- nvinfo : EIATTR_KPARAM_INFO
	.align		4
.L_21:
        /*0068*/ 	.byte	0x04, 0x17
        /*006a*/ 	.short	(.L_23 - .L_22)
.L_22:
        /*006c*/ 	.word	0x00000000
        /*0070*/ 	.short	0x0003
        /*0072*/ 	.short	0x0018
        /*0074*/ 	.byte	0x00, 0xf5, 0x21, 0x00


	//----- nvinfo : EIATTR_KPARAM_INFO
	.align		4
.L_23:
        /*0078*/ 	.byte	0x04, 0x17
        /*007a*/ 	.short	(.L_25 - .L_24)
.L_24:
        /*007c*/ 	.word	0x00000000
        /*0080*/ 	.short	0x0002
        /*0082*/ 	.short	0x0010
        /*0084*/ 	.byte	0x00, 0xf5, 0x21, 0x00


	//----- nvinfo : EIATTR_KPARAM_INFO
	.align		4
.L_25:
        /*0088*/ 	.byte	0x04, 0x17
        /*008a*/ 	.short	(.L_27 - .L_26)
.L_26:
        /*008c*/ 	.word	0x00000000
        /*0090*/ 	.short	0x0001
        /*0092*/ 	.short	0x0008
        /*0094*/ 	.byte	0x00, 0xf5, 0x21, 0x00


	//----- nvinfo : EIATTR_KPARAM_INFO
	.align		4
.L_27:
        /*0098*/ 	.byte	0x04, 0x17
        /*009a*/ 	.short	(.L_29 - .L_28)
.L_28:
        /*009c*/ 	.word	0x00000000
        /*00a0*/ 	.short	0x0000
        /*00a2*/ 	.short	0x0000
        /*00a4*/ 	.byte	0x00, 0xf5, 0x21, 0x00


	//----- nvinfo : EIATTR_SPARSE_MMA_MASK
	.align		4
.L_29:
        /*00a8*/ 	.byte	0x03, 0x50
        /*00aa*/ 	.short	0x0000


	//----- nvinfo : EIATTR_MAXREG_COUNT
	.align		4
        /*00ac*/ 	.byte	0x03, 0x1b
        /*00ae*/ 	.short	0x00ff


	//----- nvinfo : EIATTR_MERCURY_ISA_VERSION
	.align		4
        /*00b0*/ 	.byte	0x03, 0x5f
        /*00b2*/ 	.short	0x0101


	//----- nvinfo : EIATTR_VRC_CTA_INIT_COUNT
	.align		4
        /*00b4*/ 	.byte	0x02, 0x4a
	.zero		1
	.zero		1


	//----- nvinfo : EIATTR_EXIT_INSTR_OFFSETS
	.align		4
        /*00b8*/ 	.byte	0x04, 0x1c
        /*00ba*/ 	.short	(.L_31 - .L_30)


	//   ....[0]....
.L_30:
        /*00bc*/ 	.word	0x00000040


	//   ....[1]....
        /*00c0*/ 	.word	0x00002410


	//----- nvinfo : EIATTR_CRS_STACK_SIZE
	.align		4
.L_31:
        /*00c4*/ 	.byte	0x04, 0x1e
        /*00c6*/ 	.short	(.L_33 - .L_32)
.L_32:
        /*00c8*/ 	.word	0x00000000


	//----- nvinfo : EIATTR_CBANK_PARAM_SIZE
	.align		4
.L_33:
        /*00cc*/ 	.byte	0x03, 0x19
        /*00ce*/ 	.short	0x0050


	//----- nvinfo : EIATTR_PARAM_CBANK
	.align		4
        /*00d0*/ 	.byte	0x04, 0x0a
        /*00d2*/ 	.short	(.L_35 - .L_34)
	.align		4
.L_34:
        /*00d4*/ 	.word	index@(.nv.constant0._Z5prGPUPiPdS0_S_S_S_dS0_id)
        /*00d8*/ 	.short	0x0380
        /*00da*/ 	.short	0x0050


	//----- nvinfo : EIATTR_SW_WAR
	.align		4
.L_35:
        /*00dc*/ 	.byte	0x04, 0x36
        /*00de*/ 	.short	(.L_37 - .L_36)
.L_36:
        /*00e0*/ 	.word	0x00000008
.L_37:


//--------------------- .nv.callgraph             --------------------------
	.section	.nv.callgraph,"",@"SHT_CUDA_CALLGRAPH"
	.align	4
	.sectionentsize	8
	.align		4
        /*0000*/ 	.word	0x00000000
	.align		4
        /*0004*/ 	.word	0xffffffff
	.align		4
        /*0008*/ 	.word	0x00000000
	.align		4
        /*000c*/ 	.word	0xfffffffe
	.align		4
        /*0010*/ 	.word	0x00000000
	.align		4
        /*0014*/ 	.word	0xfffffffd
	.align		4
        /*0018*/ 	.word	0x00000000
	.align		4
        /*001c*/ 	.word	0xfffffffc


//--------------------- .text._Z5prGPUPiPdS0_S_S_S_dS0_id --------------------------
	.section	.text._Z5prGPUPiPdS0_S_S_S_dS0_id,"ax",@progbits
	.align	128
        .global         _Z5prGPUPiPdS0_S_S_S_dS0_id
        .type           _Z5prGPUPiPdS0_S_S_S_dS0_id,@function
        .size           _Z5prGPUPiPdS0_S_S_S_dS0_id,(.L_x_47 - _Z5prGPUPiPdS0_S_S_S_dS0_id)
        .other          _Z5prGPUPiPdS0_S_S_S_dS0_id,@"STO_CUDA_ENTRY STV_DEFAULT"
_Z5prGPUPiPdS0_S_S_S_dS0_id:
.text._Z5prGPUPiPdS0_S_S_S_dS0_id:
[----:B------:R-:W-:Y:S01]  /*0000*/  LDC R1, c[0x0][0x37c] ;  /* 0x0000df00ff017b82 */ /* 0x000fe20000000800 */
[----:B------:R-:W0:Y:S01]  /*0010*/  S2R R0, SR_TID.X ;  /* 0x0000000000007919 */ /* 0x000e220000002100 */
[----:B------:R-:W0:Y:S02]  /*0020*/  LDCU UR4, c[0x0][0x3c0] ;  /* 0x00007800ff0477ac */ /* 0x000e240008000800 */
[----:B0-----:R-:W-:-:S13]  /*0030*/  ISETP.GE.AND P0, PT, R0, UR4, PT ;  /* 0x0000000400007c0c */ /* 0x001fda000bf06270 */
[----:B------:R-:W-:Y:S05]  /*0040*/  @P0 EXIT ;  /* 0x000000000000094d */ /* 0x000fea0003800000 */
[----:B------:R-:W0:Y:S01]  /*0050*/  I2F.F64.U32 R8, UR4 ;  /* 0x0000000400087d12 */ /* 0x000e220008201800 */
[----:B------:R-:W-:Y:S01]  /*0060*/  IMAD.MOV.U32 R2, RZ, RZ, 0x1 ;  /* 0x00000001ff027424 */ /* 0x000fe200078e00ff */
[----:B------:R-:W1:Y:S06]  /*0070*/  LDC.64 R10, c[0x0][0x3b0] ;  /* 0x0000ec00ff0a7b82 */ /* 0x000e6c0000000a00 */
[----:B0-----:R-:W0:Y:S02]  /*0080*/  MUFU.RCP64H R3, R9 ;  /* 0x0000000900037308 */ /* 0x001e240000001800 */
[----:B0-----:R-:W-:-:S08]  /*0090*/  DFMA R4, -R8, R2, 1 ;  /* 0x3ff000000804742b */ /* 0x001fd00000000102 */
[----:B------:R-:W-:-:S08]  /*00a0*/  DFMA R4, R4, R4, R4 ;  /* 0x000000040404722b */ /* 0x000fd00000000004 */
[----:B------:R-:W-:Y:S02]  /*00b0*/  DFMA R4, R2, R4, R2 ;  /* 0x000000040204722b */ /* 0x000fe40000000002 */
[----:B-1----:R-:W-:-:S06]  /*00c0*/  DADD R2, -R10, 1 ;  /* 0x3ff000000a027429 */ /* 0x002fcc0000000100 */
[----:B------:R-:W-:-:S04]  /*00d0*/  DFMA R6, -R8, R4, 1 ;  /* 0x3ff000000806742b */ /* 0x000fc80000000104 */
[----:B------:R-:W-:-:S04]  /*00e0*/  FSETP.GEU.AND P1, PT, |R3|, 6.5827683646048100446e-37, PT ;  /* 0x036000000300780b */ /* 0x000fc80003f2e200 */
[----:B------:R-:W-:-:S08]  /*00f0*/  DFMA R4, R4, R6, R4 ;  /* 0x000000060404722b */ /* 0x000fd00000000004 */
[----:B------:R-:W-:-:S08]  /*0100*/  DMUL R6, R2, R4 ;  /* 0x0000000402067228 */ /* 0x000fd00000000000 */
[----:B------:R-:W-:-:S08]  /*0110*/  DFMA R10, -R8, R6, R2 ;  /* 0x00000006080a722b */ /* 0x000fd00000000102 */
[----:B------:R-:W-:Y:S01]  /*0120*/  DFMA R4, R4, R10, R6 ;  /* 0x0000000a0404722b */ /* 0x000fe20000000006 */
[----:B------:R-:W-:-:S09]  /*0130*/  IMAD.MOV.U32 R10, RZ, RZ, R0 ;  /* 0x000000ffff0a7224 */ /* 0x000fd200078e0000 */
[----:B------:R-:W-:-:S05]  /*0140*/  FFMA R6, RZ, R9, R5 ;  /* 0x00000009ff067223 */ /* 0x000fca0000000005 */
[----:B------:R-:W-:-:S13]  /*0150*/  FSETP.GT.AND P0, PT, |R6|, 1.469367938527859385e-39, PT ;  /* 0x001000000600780b */ /* 0x000fda0003f04200 */
[----:B------:R-:W-:Y:S05]  /*0160*/  @P0 BRA P1, `(.L_x_0) ;  /* 0x0000000000200947 */ /* 0x000fea0000800000 */
[----:B------:R-:W-:Y:S01]  /*0170*/  IMAD.MOV.U32 R0, RZ, RZ, R2 ;  /* 0x000000ffff007224 */ /* 0x000fe200078e0002 */
[----:B------:R-:W-:Y:S01]  /*0180*/  MOV R11, R3 ;  /* 0x00000003000b7202 */ /* 0x000fe20000000f00 */
[----:B------:R-:W-:Y:S01]  /*0190*/  IMAD.MOV.U32 R24, RZ, RZ, R8 ;  /* 0x000000ffff187224 */ /* 0x000fe200078e0008 */
[----:B------:R-:W-:Y:S01]  /*01a0*/  MOV R12, 0x1d0 ;  /* 0x000001d0000c7802 */ /* 0x000fe20000000f00 */
[----:B------:R-:W-:-:S07]  /*01b0*/  IMAD.MOV.U32 R25, RZ, RZ, R9 ;  /* 0x000000ffff197224 */ /* 0x000fce00078e0009 */
[----:B------:R-:W-:Y:S05]  /*01c0*/  CALL.REL.NOINC `($__internal_0_$__cuda_sm20_div_rn_f64_full) ;  /* 0x0000002000947944 */ /* 0x000fea0003c00000 */
[----:B------:R-:W-:Y:S01]  /*01d0*/  IMAD.MOV.U32 R4, RZ, RZ, R0 ;  /* 0x000000ffff047224 */ /* 0x000fe200078e0000 */
[----:B------:R-:W-:-:S07]  /*01e0*/  MOV R5, R11 ;  /* 0x0000000b00057202 */ /* 0x000fce0000000f00 */
.L_x_0:
[----:B------:R-:W0:Y:S01]  /*01f0*/  MUFU.RCP64H R3, R9 ;  /* 0x0000000900037308 */ /* 0x000e220000001800 */
[----:B------:R-:W-:Y:S01]  /*0200*/  IMAD.MOV.U32 R2, RZ, RZ, 0x1 ;  /* 0x00000001ff027424 */ /* 0x000fe200078e00ff */
[----:B------:R-:W1:Y:S01]  /*0210*/  LDCU.64 UR4, c[0x0][0x3c8] ;  /* 0x00007900ff0477ac */ /* 0x000e620008000a00 */
[----:B------:R-:W2:Y:S01]  /*0220*/  LDC R0, c[0x0][0x3cc] ;  /* 0x0000f300ff007b82 */ /* 0x000ea20000000800 */
[----:B------:R-:W3:Y:S03]  /*0230*/  LDCU.64 UR6, c[0x0][0x358] ;  /* 0x00006b00ff0677ac */ /* 0x000ee60008000a00 */
[----:B0-----:R-:W-:-:S08]  /*0240*/  DFMA R6, -R8, R2, 1 ;  /* 0x3ff000000806742b */ /* 0x001fd00000000102 */
[----:B------:R-:W-:Y:S01]  /*0250*/  DFMA R6, R6, R6, R6 ;  /* 0x000000060606722b */ /* 0x000fe20000000006 */
[----:B--2---:R-:W-:-:S07]  /*0260*/  FSETP.GEU.AND P1, PT, |R0|, 6.5827683646048100446e-37, PT ;  /* 0x036000000000780b */ /* 0x004fce0003f2e200 */
[----:B------:R-:W-:-:S08]  /*0270*/  DFMA R6, R2, R6, R2 ;  /* 0x000000060206722b */ /* 0x000fd00000000002 */
[----:B------:R-:W-:-:S08]  /*0280*/  DFMA R2, -R8, R6, 1 ;  /* 0x3ff000000802742b */ /* 0x000fd00000000106 */
[----:B------:R-:W-:-:S08]  /*0290*/  DFMA R12, R6, R2, R6 ;  /* 0x00000002060c722b */ /* 0x000fd00000000006 */
[----:B-1----:R-:W-:-:S08]  /*02a0*/  DMUL R2, R12, UR4 ;  /* 0x000000040c027c28 */ /* 0x002fd00008000000 */
[----:B------:R-:W-:-:S08]  /*02b0*/  DFMA R6, -R8, R2, UR4 ;  /* 0x0000000408067e2b */ /* 0x000fd00008000102 */
[----:B------:R-:W-:-:S10]  /*02c0*/  DFMA R2, R12, R6, R2 ;  /* 0x000000060c02722b */ /* 0x000fd40000000002 */
[----:B------:R-:W-:-:S05]  /*02d0*/  FFMA R6, RZ, R9, R3 ;  /* 0x00000009ff067223 */ /* 0x000fca0000000003 */
[----:B------:R-:W-:-:S13]  /*02e0*/  FSETP.GT.AND P0, PT, |R6|, 1.469367938527859385e-39, PT ;  /* 0x001000000600780b */ /* 0x000fda0003f04200 */
[----:B---3--:R-:W-:Y:S05]  /*02f0*/  @P0 BRA P1, `(.L_x_1) ;  /* 0x0000000000240947 */ /* 0x008fea0000800000 */
[----:B------:R-:W0:Y:S01]  /*0300*/  LDCU.64 UR4, c[0x0][0x3c8] ;  /* 0x00007900ff0477ac */ /* 0x000e220008000a00 */
[----:B------:R-:W-:Y:S01]  /*0310*/  IMAD.MOV.U32 R24, RZ, RZ, R8 ;  /* 0x000000ffff187224 */ /* 0x000fe200078e0008 */
[----:B------:R-:W-:Y:S01]  /*0320*/  MOV R12, 0x370 ;  /* 0x00000370000c7802 */ /* 0x000fe20000000f00 */
[----:B------:R-:W-:Y:S01]  /*0330*/  IMAD.MOV.U32 R25, RZ, RZ, R9 ;  /* 0x000000ffff197224 */ /* 0x000fe200078e0009 */
[----:B0-----:R-:W-:Y:S01]  /*0340*/  MOV R0, UR4 ;  /* 0x0000000400007c02 */ /* 0x001fe20008000f00 */
[----:B------:R-:W-:-:S07]  /*0350*/  IMAD.U32 R11, RZ, RZ, UR5 ;  /* 0x00000005ff0b7e24 */ /* 0x000fce000f8e00ff */
[----:B------:R-:W-:Y:S05]  /*0360*/  CALL.REL.NOINC `($__internal_0_$__cuda_sm20_div_rn_f64_full) ;  /* 0x00000020002c7944 */ /* 0x000fea0003c00000 */
[----:B------:R-:W-:Y:S02]  /*0370*/  IMAD.MOV.U32 R2, RZ, RZ, R0 ;  /* 0x000000ffff027224 */ /* 0x000fe400078e0000 */
[----:B------:R-:W-:-:S07]  /*0380*/  IMAD.MOV.U32 R3, RZ, RZ, R11 ;  /* 0x000000ffff037224 */ /* 0x000fce00078e000b */
.L_x_1:
[----:B-1----:R-:W0:Y:S08]  /*0390*/  LDC.64 R6, c[0x0][0x398] ;  /* 0x0000e600ff067b82 */ /* 0x002e300000000a00 */
[----:B------:R-:W1:Y:S01]  /*03a0*/  LDC.64 R20, c[0x0][0x388] ;  /* 0x0000e200ff147b82 */ /* 0x000e620000000a00 */
[----:B0-----:R-:W-:-:S05]  /*03b0*/  IMAD.WIDE.U32 R6, R10, 0x4, R6 ;  /* 0x000000040a067825 */ /* 0x001fca00078e0006 */
[----:B------:R-:W2:Y:S04]  /*03c0*/  LDG.E R9, desc[UR6][R6.64] ;  /* 0x0000000606097981 */ /* 0x000ea8000c1e1900 */
[----:B------:R-:W2:Y:S01]  /*03d0*/  LDG.E R8, desc[UR6][R6.64+0x4] ;  /* 0x0000040606087981 */ /* 0x000ea2000c1e1900 */
[----:B-1----:R-:W-:-:S06]  /*03e0*/  IMAD.WIDE.U32 R20, R10, 0x8, R20 ;  /* 0x000000080a147825 */ /* 0x002fcc00078e0014 */
[----:B------:R-:W5:Y:S01]  /*03f0*/  LDG.E.64 R20, desc[UR6][R20.64] ;  /* 0x0000000614147981 */ /* 0x000f62000c1e1b00 */
[----:B------:R-:W-:Y:S05]  /*0400*/  YIELD ;  /* 0x0000000000007946 */ /* 0x000fea0003800000 */
[----:B------:R-:W-:Y:S01]  /*0410*/  BSSY.RECONVERGENT B0, `(.L_x_2) ;  /* 0x00001f0000007945 */ /* 0x000fe20003800200 */
[----:B------:R-:W-:Y:S02]  /*0420*/  CS2R R26, SRZ ;  /* 0x00000000001a7805 */ /* 0x000fe4000001ff00 */
[----:B--2---:R-:W-:-:S13]  /*0430*/  ISETP.GE.AND P0, PT, R9, R8, PT ;  /* 0x000000080900720c */ /* 0x004fda0003f06270 */
[----:B------:R-:W-:Y:S05]  /*0440*/  @P0 BRA `(.L_x_3) ;  /* 0x0000001c00b00947 */ /* 0x000fea0003800000 */
[C---:B------:R-:W-:Y:S01]  /*0450*/  VIADDMNMX R8, R9.reuse, 0x1, R8, !PT ;  /* 0x0000000109087846 */ /* 0x040fe20007800108 */
[----:B------:R-:W-:Y:S01]  /*0460*/  BSSY.RECONVERGENT B2, `(.L_x_4) ;  /* 0x00000fa000027945 */ /* 0x000fe20003800200 */
[----:B------:R-:W-:Y:S02]  /*0470*/  CS2R R26, SRZ ;  /* 0x00000000001a7805 */ /* 0x000fe4000001ff00 */
[----:B------:R-:W-:Y:S01]  /*0480*/  IADD3 R0, PT, PT, R9, -R8, RZ ;  /* 0x8000000809007210 */ /* 0x000fe20007ffe0ff */
[----:B------:R-:W-:-:S03]  /*0490*/  IMAD.IADD R8, R8, 0x1, -R9 ;  /* 0x0000000108087824 */ /* 0x000fc600078e0a09 */
[----:B------:R-:W-:-:S13]  /*04a0*/  ISETP.GT.U32.AND P0, PT, R0, -0x8, PT ;  /* 0xfffffff80000780c */ /* 0x000fda0003f04070 */
[----:B------:R-:W-:Y:S05]  /*04b0*/  @P0 BRA `(.L_x_5) ;  /* 0x0000000c00d00947 */ /* 0x000fea0003800000 */
[----:B------:R-:W0:Y:S01]  /*04c0*/  LDC.64 R18, c[0x0][0x388] ;  /* 0x0000e200ff127b82 */ /* 0x000e220000000a00 */
[----:B------:R-:W-:Y:S02]  /*04d0*/  LOP3.LUT R7, R8, 0xfffffff8, RZ, 0xc0, !PT ;  /* 0xfffffff808077812 */ /* 0x000fe400078ec0ff */
[----:B------:R-:W-:-:S03]  /*04e0*/  CS2R R26, SRZ ;  /* 0x00000000001a7805 */ /* 0x000fc6000001ff00 */
[----:B------:R-:W-:Y:S02]  /*04f0*/  IMAD.MOV R7, RZ, RZ, -R7 ;  /* 0x000000ffff077224 */ /* 0x000fe400078e0a07 */
[----:B------:R-:W1:Y:S05]  /*0500*/  LDC.64 R16, c[0x0][0x3a8] ;  /* 0x0000ea00ff107b82 */ /* 0x000e6a0000000a00 */
.L_x_22:
[----:B------:R-:W2:Y:S08]  /*0510*/  LDC.64 R14, c[0x0][0x3a0] ;  /* 0x0000e800ff0e7b82 */ /* 0x000eb00000000a00 */
[----:B------:R-:W3:Y:S01]  /*0520*/  LDC.64 R22, c[0x0][0x3a8] ;  /* 0x0000ea00ff167b82 */ /* 0x000ee20000000a00 */
[----:B--2---:R-:W-:-:S05]  /*0530*/  IMAD.WIDE R14, R9, 0x4, R14 ;  /* 0x00000004090e7825 */ /* 0x004fca00078e020e */
[----:B------:R-:W3:Y:S02]  /*0540*/  LDG.E R13, desc[UR6][R14.64] ;  /* 0x000000060e0d7981 */ /* 0x000ee4000c1e1900 */
[----:B---3--:R-:W-:-:S05]  /*0550*/  IMAD.WIDE R22, R13, 0x4, R22 ;  /* 0x000000040d167825 */ /* 0x008fca00078e0216 */
[----:B------:R-:W2:Y:S01]  /*0560*/  LDG.E R24, desc[UR6][R22.64] ;  /* 0x0000000616187981 */ /* 0x000ea2000c1e1900 */
[----:B0-----:R-:W-:-:S06]  /*0570*/  IMAD.WIDE R12, R13, 0x8, R18 ;  /* 0x000000080d0c7825 */ /* 0x001fcc00078e0212 */
[----:B------:R-:W3:Y:S01]  /*0580*/  LDG.E.64 R12, desc[UR6][R12.64] ;  /* 0x000000060c0c7981 */ /* 0x000ee2000c1e1b00 */
[----:B------:R-:W-:Y:S01]  /*0590*/  IMAD.MOV.U32 R28, RZ, RZ, 0x1 ;  /* 0x00000001ff1c7424 */ /* 0x000fe200078e00ff */
[----:B------:R-:W-:Y:S01]  /*05a0*/  IADD3 R7, PT, PT, R7, 0x8, RZ ;  /* 0x0000000807077810 */ /* 0x000fe20007ffe0ff */
[----:B------:R-:W-:Y:S03]  /*05b0*/  BSSY.RECONVERGENT B3, `(.L_x_6) ;  /* 0x0000016000037945 */ /* 0x000fe60003800200 */
[----:B------:R-:W-:Y:S01]  /*05c0*/  ISETP.NE.AND P1, PT, R7, RZ, PT ;  /* 0x000000ff0700720c */ /* 0x000fe20003f25270 */
[----:B--2---:R-:W0:Y:S01]  /*05d0*/  I2F.F64 R24, R24 ;  /* 0x0000001800187312 */ /* 0x004e220000201c00 */
[----:B---3--:R-:W-:-:S07]  /*05e0*/  FSETP.GEU.AND P2, PT, |R13|, 6.5827683646048100446e-37, PT ;  /* 0x036000000d00780b */ /* 0x008fce0003f4e200 */
[----:B0-----:R-:W0:Y:S02]  /*05f0*/  MUFU.RCP64H R29, R25 ;  /* 0x00000019001d7308 */ /* 0x001e240000001800 */
[----:B0-----:R-:W-:-:S08]  /*0600*/  DFMA R30, -R24, R28, 1 ;  /* 0x3ff00000181e742b */ /* 0x001fd0000000011c */
[----:B------:R-:W-:-:S08]  /*0610*/  DFMA R30, R30, R30, R30 ;  /* 0x0000001e1e1e722b */ /* 0x000fd0000000001e */
[----:B------:R-:W-:-:S08]  /*0620*/  DFMA R30, R28, R30, R28 ;  /* 0x0000001e1c1e722b */ /* 0x000fd0000000001c */
[----:B------:R-:W-:-:S08]  /*0630*/  DFMA R28, -R24, R30, 1 ;  /* 0x3ff00000181c742b */ /* 0x000fd0000000011e */
[----:B------:R-:W-:-:S08]  /*0640*/  DFMA R28, R30, R28, R30 ;  /* 0x0000001c1e1c722b */ /* 0x000fd0000000001e */
[----:B------:R-:W-:-:S08]  /*0650*/  DMUL R22, R12, R28 ;  /* 0x0000001c0c167228 */ /* 0x000fd00000000000 */
[----:B------:R-:W-:-:S08]  /*0660*/  DFMA R30, -R24, R22, R12 ;  /* 0x00000016181e722b */ /* 0x000fd0000000010c */
[----:B------:R-:W-:-:S10]  /*0670*/  DFMA R22, R28, R30, R22 ;  /* 0x0000001e1c16722b */ /* 0x000fd40000000016 */
[----:B------:R-:W-:-:S05]  /*0680*/  FFMA R0, RZ, R25, R23 ;  /* 0x00000019ff007223 */ /* 0x000fca0000000017 */
[----:B------:R-:W-:-:S13]  /*0690*/  FSETP.GT.AND P0, PT, |R0|, 1.469367938527859385e-39, PT ;  /* 0x001000000000780b */ /* 0x000fda0003f04200 */
[----:B------:R-:W-:Y:S05]  /*06a0*/  @P0 BRA P2, `(.L_x_7) ;  /* 0x0000000000180947 */ /* 0x000fea0001000000 */
[----:B------:R-:W-:Y:S01]  /*06b0*/  IMAD.MOV.U32 R0, RZ, RZ, R12 ;  /* 0x000000ffff007224 */ /* 0x000fe200078e000c */
[----:B------:R-:W-:Y:S01]  /*06c0*/  MOV R12, 0x6f0 ;  /* 0x000006f0000c7802 */ /* 0x000fe20000000f00 */
[----:B------:R-:W-:-:S07]  /*06d0*/  IMAD.MOV.U32 R11, RZ, RZ, R13 ;  /* 0x000000ffff0b7224 */ /* 0x000fce00078e000d */
[----:B-1---5:R-:W-:Y:S05]  /*06e0*/  CALL.REL.NOINC `($__internal_0_$__cuda_sm20_div_rn_f64_full) ;  /* 0x0000001c004c7944 */ /* 0x022fea0003c00000 */
[----:B------:R-:W-:Y:S01]  /*06f0*/  IMAD.MOV.U32 R22, RZ, RZ, R0 ;  /* 0x000000ffff167224 */ /* 0x000fe200078e0000 */
[----:B------:R-:W-:-:S07]  /*0700*/  MOV R23, R11 ;  /* 0x0000000b00177202 */ /* 0x000fce0000000f00 */
.L_x_7:
[----:B------:R-:W-:Y:S05]  /*0710*/  BSYNC.RECONVERGENT B3 ;  /* 0x0000000000037941 */ /* 0x000fea0003800200 */
.L_x_6:
[----:B------:R-:W1:Y:S02]  /*0720*/  LDG.E R29, desc[UR6][R14.64+0x4] ;  /* 0x000004060e1d7981 */ /* 0x000e64000c1e1900 */
[----:B-1----:R-:W-:-:S05]  /*0730*/  IMAD.WIDE R12, R29, 0x4, R16 ;  /* 0x000000041d0c7825 */ /* 0x002fca00078e0210 */
[----:B------:R-:W2:Y:S01]  /*0740*/  LDG.E R24, desc[UR6][R12.64] ;  /* 0x000000060c187981 */ /* 0x000ea2000c1e1900 */
[----:B------:R-:W-:-:S06]  /*0750*/  IMAD.WIDE R28, R29, 0x8, R18 ;  /* 0x000000081d1c7825 */ /* 0x000fcc00078e0212 */
[----:B------:R-:W3:Y:S01]  /*0760*/  LDG.E.64 R28, desc[UR6][R28.64] ;  /* 0x000000061c1c7981 */ /* 0x000ee2000c1e1b00 */
[----:B------:R-:W-:Y:S01]  /*0770*/  IMAD.MOV.U32 R30, RZ, RZ, 0x1 ;  /* 0x00000001ff1e7424 */ /* 0x000fe200078e00ff */
[----:B------:R-:W-:Y:S01]  /*0780*/  BSSY.RECONVERGENT B3, `(.L_x_8) ;  /* 0x0000016000037945 */ /* 0x000fe20003800200 */
[----:B------:R-:W-:Y:S01]  /*0790*/  DADD R26, R22, R26 ;  /* 0x00000000161a7229 */ /* 0x000fe2000000001a */
        /* <DEDUP_REMOVED lines=17> */
[----:B-----5:R-:W-:Y:S05]  /*08b0*/  CALL.REL.NOINC `($__internal_0_$__cuda_sm20_div_rn_f64_full) ;  /* 0x0000001800d87944 */ /* 0x020fea0003c00000 */
[----:B------:R-:W-:Y:S01]  /*08c0*/  MOV R12, R0 ;  /* 0x00000000000c7202 */ /* 0x000fe20000000f00 */
[----:B------:R-:W-:-:S07]  /*08d0*/  IMAD.MOV.U32 R13, RZ, RZ, R11 ;  /* 0x000000ffff0d7224 */ /* 0x000fce00078e000b */
.L_x_9:
[----:B------:R-:W-:Y:S05]  /*08e0*/  BSYNC.RECONVERGENT B3 ;  /* 0x0000000000037941 */ /* 0x000fea0003800200 */
.L_x_8:
[----:B------:R-:W2:Y:S02]  /*08f0*/  LDG.E R29, desc[UR6][R14.64+0x8] ;  /* 0x000008060e1d7981 */ /* 0x000ea4000c1e1900 */
[----:B--2---:R-:W-:-:S05]  /*0900*/  IMAD.WIDE R22, R29, 0x4, R16 ;  /* 0x000000041d167825 */ /* 0x004fca00078e0210 */
        /* <DEDUP_REMOVED lines=21> */
[----:B------:R-:W-:Y:S02]  /*0a60*/  MOV R11, R29 ;  /* 0x0000001d000b7202 */ /* 0x000fe40000000f00 */
[----:B------:R-:W-:-:S07]  /*0a70*/  MOV R12, 0xa90 ;  /* 0x00000a90000c7802 */ /* 0x000fce0000000f00 */
[----:B-----5:R-:W-:Y:S05]  /*0a80*/  CALL.REL.NOINC `($__internal_0_$__cuda_sm20_div_rn_f64_full) ;  /* 0x0000001800647944 */ /* 0x020fea0003c00000 */
[----:B------:R-:W-:Y:S02]  /*0a90*/  IMAD.MOV.U32 R22, RZ, RZ, R0 ;  /* 0x000000ffff167224 */ /* 0x000fe400078e0000 */
[----:B------:R-:W-:-:S07]  /*0aa0*/  IMAD.MOV.U32 R23, RZ, RZ, R11 ;  /* 0x000000ffff177224 */ /* 0x000fce00078e000b */
.L_x_11:
[----:B------:R-:W-:Y:S05]  /*0ab0*/  BSYNC.RECONVERGENT B3 ;  /* 0x0000000000037941 */ /* 0x000fea0003800200 */
.L_x_10:
[----:B------:R-:W2:Y:S02]  /*0ac0*/  LDG.E R29, desc[UR6][R14.64+0xc] ;  /* 0x00000c060e1d7981 */ /* 0x000ea4000c1e1900 */
[----:B--2---:R-:W-:-:S05]  /*0ad0*/  IMAD.WIDE R12, R29, 0x4, R16 ;  /* 0x000000041d0c7825 */ /* 0x004fca00078e0210 */
[----:B------:R-:W2:Y:S01]  /*0ae0*/  LDG.E R24, desc[UR6][R12.64] ;  /* 0x000000060c187981 */ /* 0x000ea2000c1e1900 */
[----:B------:R-:W-:-:S06]  /*0af0*/  IMAD.WIDE R28, R29, 0x8, R18 ;  /* 0x000000081d1c7825 */ /* 0x000fcc00078e0212 */
[----:B------:R-:W3:Y:S01]  /*0b00*/  LDG.E.64 R28, desc[UR6][R28.64] ;  /* 0x000000061c1c7981 */ /* 0x000ee2000c1e1b00 */
[----:B------:R-:W-:Y:S01]  /*0b10*/  MOV R30, 0x1 ;  /* 0x00000001001e7802 */ /* 0x000fe20000000f00 */
        /* <DEDUP_REMOVED lines=22> */
.L_x_13:
[----:B------:R-:W-:Y:S05]  /*0c80*/  BSYNC.RECONVERGENT B3 ;  /* 0x0000000000037941 */ /* 0x000fea0003800200 */
.L_x_12:
        /* <DEDUP_REMOVED lines=22> */
[----:B------:R-:W-:Y:S01]  /*0df0*/  MOV R0, R28 ;  /* 0x0000001c00007202 */ /* 0x000fe20000000f00 */
[----:B------:R-:W-:Y:S01]  /*0e00*/  IMAD.MOV.U32 R11, RZ, RZ, R29 ;  /* 0x000000ffff0b7224 */ /* 0x000fe200078e001d */
[----:B------:R-:W-:-:S07]  /*0e10*/  MOV R12, 0xe30 ;  /* 0x00000e30000c7802 */ /* 0x000fce0000000f00 */
[----:B-----5:R-:W-:Y:S05]  /*0e20*/  CALL.REL.NOINC `($__internal_0_$__cuda_sm20_div_rn_f64_full) ;  /* 0x00000014007c7944 */ /* 0x020fea0003c00000 */
[----:B------:R-:W-:Y:S01]  /*0e30*/  IMAD.MOV.U32 R22, RZ, RZ, R0 ;  /* 0x000000ffff167224 */ /* 0x000fe200078e0000 */
[----:B------:R-:W-:-:S07]  /*0e40*/  MOV R23, R11 ;  /* 0x0000000b00177202 */ /* 0x000fce0000000f00 */
.L_x_15:
[----:B------:R-:W-:Y:S05]  /*0e50*/  BSYNC.RECONVERGENT B3 ;  /* 0x0000000000037941 */ /* 0x000fea0003800200 */
.L_x_14:
        /* <DEDUP_REMOVED lines=28> */
.L_x_17:
[----:B------:R-:W-:Y:S05]  /*1020*/  BSYNC.RECONVERGENT B3 ;  /* 0x0000000000037941 */ /* 0x000fea0003800200 */
.L_x_16:
        /* <DEDUP_REMOVED lines=28> */
.L_x_19:
[----:B------:R-:W-:Y:S05]  /*11f0*/  BSYNC.RECONVERGENT B3 ;  /* 0x0000000000037941 */ /* 0x000fea0003800200 */
.L_x_18:
        /* <DEDUP_REMOVED lines=28> */
.L_x_21:
[----:B------:R-:W-:Y:S05]  /*13c0*/  BSYNC.RECONVERGENT B3 ;  /* 0x0000000000037941 */ /* 0x000fea0003800200 */
.L_x_20:
[----:B------:R-:W-:Y:S01]  /*13d0*/  DADD R26, R26, R12 ;  /* 0x000000001a1a7229 */ /* 0x000fe2000000000c */
[----:B------:R-:W-:Y:S01]  /*13e0*/  VIADD R9, R9, 0x8 ;  /* 0x0000000809097836 */ /* 0x000fe20000000000 */
[----:B------:R-:W-:Y:S09]  /*13f0*/  @P1 BRA `(.L_x_22) ;  /* 0xfffffff000441947 */ /* 0x000ff2000383ffff */
.L_x_5:
[----:B------:R-:W-:Y:S05]  /*1400*/  BSYNC.RECONVERGENT B2 ;  /* 0x0000000000027941 */ /* 0x000fea0003800200 */
.L_x_4:
[----:B------:R-:W-:-:S13]  /*1410*/  LOP3.LUT P0, R0, R8, 0x7, RZ, 0xc0, !PT ;  /* 0x0000000708007812 */ /* 0x000fda000780c0ff */
[----:B------:R-:W-:Y:S05]  /*1420*/  @!P0 BRA `(.L_x_3) ;  /* 0x0000000c00b88947 */ /* 0x000fea0003800000 */
[----:B------:R-:W-:Y:S01]  /*1430*/  ISETP.GE.U32.AND P0, PT, R0, 0x4, PT ;  /* 0x000000040000780c */ /* 0x000fe20003f06070 */
[----:B------:R-:W-:-:S12]  /*1440*/  BSSY.RECONVERGENT B2, `(.L_x_23) ;  /* 0x0000081000027945 */ /* 0x000fd80003800200 */
[----:B------:R-:W-:Y:S05]  /*1450*/  @!P0 BRA `(.L_x_24) ;  /* 0x0000000400fc8947 */ /* 0x000fea0003800000 */
[----:B------:R-:W0:Y:S08]  /*1460*/  LDC.64 R14, c[0x0][0x3a0] ;  /* 0x0000e800ff0e7b82 */ /* 0x000e300000000a00 */
[----:B------:R-:W1:Y:S08]  /*1470*/  LDC.64 R12, c[0x0][0x3a8] ;  /* 0x0000ea00ff0c7b82 */ /* 0x000e700000000a00 */
[----:B------:R-:W2:Y:S01]  /*1480*/  LDC.64 R6, c[0x0][0x388] ;  /* 0x0000e200ff067b82 */ /* 0x000ea20000000a00 */
[----:B0-----:R-:W-:-:S05]  /*1490*/  IMAD.WIDE R14, R9, 0x4, R14 ;  /* 0x00000004090e7825 */ /* 0x001fca00078e020e */
[----:B------:R-:W1:Y:S02]  /*14a0*/  LDG.E R11, desc[UR6][R14.64] ;  /* 0x000000060e0b7981 */ /* 0x000e64000c1e1900 */
[----:B-1----:R-:W-:-:S05]  /*14b0*/  IMAD.WIDE R12, R11, 0x4, R12 ;  /* 0x000000040b0c7825 */ /* 0x002fca00078e020c */
[----:B------:R-:W3:Y:S01]  /*14c0*/  LDG.E R24, desc[UR6][R12.64] ;  /* 0x000000060c187981 */ /* 0x000ee2000c1e1900 */
[----:B--2---:R-:W-:-:S06]  /*14d0*/  IMAD.WIDE R6, R11, 0x8, R6 ;  /* 0x000000080b067825 */ /* 0x004fcc00078e0206 */
[----:B------:R-:W2:Y:S01]  /*14e0*/  LDG.E.64 R6, desc[UR6][R6.64] ;  /* 0x0000000606067981 */ /* 0x000ea2000c1e1b00 */
[----:B------:R-:W-:Y:S01]  /*14f0*/  IMAD.MOV.U32 R16, RZ, RZ, 0x1 ;  /* 0x00000001ff107424 */ /* 0x000fe200078e00ff */
[----:B------:R-:W-:Y:S01]  /*1500*/  BSSY.RECONVERGENT B3, `(.L_x_25) ;  /* 0x0000015000037945 */ /* 0x000fe20003800200 */
[----:B---3--:R-:W0:Y:S01]  /*1510*/  I2F.F64 R24, R24 ;  /* 0x0000001800187312 */ /* 0x008e220000201c00 */
[----:B--2---:R-:W-:-:S07]  /*1520*/  FSETP.GEU.AND P1, PT, |R7|, 6.5827683646048100446e-37, PT ;  /* 0x036000000700780b */ /* 0x004fce0003f2e200 */
        /* <DEDUP_REMOVED lines=18> */
.L_x_26:
[----:B------:R-:W-:Y:S05]  /*1650*/  BSYNC.RECONVERGENT B3 ;  /* 0x0000000000037941 */ /* 0x000fea0003800200 */
.L_x_25:
[----:B------:R-:W2:Y:S01]  /*1660*/  LDG.E R11, desc[UR6][R14.64+0x4] ;  /* 0x000004060e0b7981 */ /* 0x000ea2000c1e1900 */
[----:B------:R-:W2:Y:S08]  /*1670*/  LDC.64 R6, c[0x0][0x3a8] ;  /* 0x0000ea00ff067b82 */ /* 0x000eb00000000a00 */
[----:B------:R-:W0:Y:S01]  /*1680*/  LDC.64 R12, c[0x0][0x388] ;  /* 0x0000e200ff0c7b82 */ /* 0x000e220000000a00 */
[----:B--2---:R-:W-:-:S05]  /*1690*/  IMAD.WIDE R6, R11, 0x4, R6 ;  /* 0x000000040b067825 */ /* 0x004fca00078e0206 */
[----:B------:R-:W2:Y:S01]  /*16a0*/  LDG.E R24, desc[UR6][R6.64] ;  /* 0x0000000606187981 */ /* 0x000ea2000c1e1900 */
[----:B0-----:R-:W-:-:S06]  /*16b0*/  IMAD.WIDE R12, R11, 0x8, R12 ;  /* 0x000000080b0c7825 */ /* 0x001fcc00078e020c */
        /* <DEDUP_REMOVED lines=24> */
.L_x_28:
[----:B------:R-:W-:Y:S05]  /*1840*/  BSYNC.RECONVERGENT B3 ;  /* 0x0000000000037941 */ /* 0x000fea0003800200 */
.L_x_27:
[----:B------:R-:W2:Y:S01]  /*1850*/  LDG.E R11, desc[UR6][R14.64+0x8] ;  /* 0x000008060e0b7981 */ /* 0x000ea2000c1e1900 */
[----:B------:R-:W2:Y:S08]  /*1860*/  LDC.64 R12, c[0x0][0x3a8] ;  /* 0x0000ea00ff0c7b82 */ /* 0x000eb00000000a00 */
[----:B------:R-:W0:Y:S01]  /*1870*/  LDC.64 R18, c[0x0][0x388] ;  /* 0x0000e200ff127b82 */ /* 0x000e220000000a00 */
[----:B--2---:R-:W-:-:S05]  /*1880*/  IMAD.WIDE R12, R11, 0x4, R12 ;  /* 0x000000040b0c7825 */ /* 0x004fca00078e020c */
[----:B------:R-:W2:Y:S01]  /*1890*/  LDG.E R24, desc[UR6][R12.64] ;  /* 0x000000060c187981 */ /* 0x000ea2000c1e1900 */
[----:B0-----:R-:W-:-:S06]  /*18a0*/  IMAD.WIDE R18, R11, 0x8, R18 ;  /* 0x000000080b127825 */ /* 0x001fcc00078e0212 */
        /* <DEDUP_REMOVED lines=24> */
.L_x_30:
[----:B------:R-:W-:Y:S05]  /*1a30*/  BSYNC.RECONVERGENT B3 ;  /* 0x0000000000037941 */ /* 0x000fea0003800200 */
.L_x_29:
        /* <DEDUP_REMOVED lines=30> */
.L_x_32:
[----:B------:R-:W-:Y:S05]  /*1c20*/  BSYNC.RECONVERGENT B3 ;  /* 0x0000000000037941 */ /* 0x000fea0003800200 */
.L_x_31:
[----:B------:R-:W-:Y:S01]  /*1c30*/  DADD R26, R16, R26 ;  /* 0x00000000101a7229 */ /* 0x000fe2000000001a */
[----:B------:R-:W-:-:S10]  /*1c40*/  VIADD R9, R9, 0x4 ;  /* 0x0000000409097836 */ /* 0x000fd40000000000 */
.L_x_24:
[----:B------:R-:W-:Y:S05]  /*1c50*/  BSYNC.RECONVERGENT B2 ;  /* 0x0000000000027941 */ /* 0x000fea0003800200 */
.L_x_23:
[----:B------:R-:W-:-:S13]  /*1c60*/  LOP3.LUT P0, R0, R8, 0x3, RZ, 0xc0, !PT ;  /* 0x0000000308007812 */ /* 0x000fda000780c0ff */
[----:B------:R-:W-:Y:S05]  /*1c70*/  @!P0 BRA `(.L_x_3) ;  /* 0x0000000400a48947 */ /* 0x000fea0003800000 */
[----:B------:R-:W-:Y:S01]  /*1c80*/  ISETP.NE.AND P0, PT, R0, 0x1, PT ;  /* 0x000000010000780c */ /* 0x000fe20003f05270 */
        /* <DEDUP_REMOVED lines=33> */
.L_x_36:
[----:B------:R-:W-:Y:S05]  /*1ea0*/  BSYNC.RECONVERGENT B3 ;  /* 0x0000000000037941 */ /* 0x000fea0003800200 */
.L_x_35:
        /* <DEDUP_REMOVED lines=30> */
.L_x_38:
[----:B------:R-:W-:Y:S05]  /*2090*/  BSYNC.RECONVERGENT B3 ;  /* 0x0000000000037941 */ /* 0x000fea0003800200 */
.L_x_37:
[----:B------:R-:W-:Y:S01]  /*20a0*/  DADD R26, R26, R12 ;  /* 0x000000001a1a7229 */ /* 0x000fe2000000000c */
[----:B------:R-:W-:-:S10]  /*20b0*/  IADD3 R9, PT, PT, R9, 0x2, RZ ;  /* 0x0000000209097810 */ /* 0x000fd40007ffe0ff */
.L_x_34:
[----:B------:R-:W-:Y:S05]  /*20c0*/  BSYNC.RECONVERGENT B2 ;  /* 0x0000000000027941 */ /* 0x000fea0003800200 */
.L_x_33:
[----:B------:R-:W-:-:S04]  /*20d0*/  LOP3.LUT R8, R8, 0x1, RZ, 0xc0, !PT ;  /* 0x0000000108087812 */ /* 0x000fc800078ec0ff */
[----:B------:R-:W-:-:S13]  /*20e0*/  ISETP.NE.U32.AND P0, PT, R8, 0x1, PT ;  /* 0x000000010800780c */ /* 0x000fda0003f05070 */
[----:B------:R-:W-:Y:S05]  /*20f0*/  @P0 BRA `(.L_x_3) ;  /* 0x0000000000840947 */ /* 0x000fea0003800000 */
[----:B------:R-:W0:Y:S08]  /*2100*/  LDC.64 R6, c[0x0][0x3a0] ;  /* 0x0000e800ff067b82 */ /* 0x000e300000000a00 */
[----:B------:R-:W1:Y:S01]  /*2110*/  LDC.64 R12, c[0x0][0x3a8] ;  /* 0x0000ea00ff0c7b82 */ /* 0x000e620000000a00 */
[----:B0-----:R-:W-:-:S07]  /*2120*/  IMAD.WIDE R6, R9, 0x4, R6 ;  /* 0x0000000409067825 */ /* 0x001fce00078e0206 */
[----:B------:R-:W0:Y:S01]  /*2130*/  LDC.64 R8, c[0x0][0x388] ;  /* 0x0000e200ff087b82 */ /* 0x000e220000000a00 */
[----:B------:R-:W1:Y:S02]  /*2140*/  LDG.E R7, desc[UR6][R6.64] ;  /* 0x0000000606077981 */ /* 0x000e64000c1e1900 */
[----:B-1----:R-:W-:-:S05]  /*2150*/  IMAD.WIDE R12, R7, 0x4, R12 ;  /* 0x00000004070c7825 */ /* 0x002fca00078e020c */
[----:B------:R-:W2:Y:S01]  /*2160*/  LDG.E R24, desc[UR6][R12.64] ;  /* 0x000000060c187981 */ /* 0x000ea2000c1e1900 */
[----:B0-----:R-:W-:-:S06]  /*2170*/  IMAD.WIDE R8, R7, 0x8, R8 ;  /* 0x0000000807087825 */ /* 0x001fcc00078e0208 */
[----:B------:R-:W3:Y:S01]  /*2180*/  LDG.E.64 R8, desc[UR6][R8.64] ;  /* 0x0000000608087981 */ /* 0x000ee2000c1e1b00 */
[----:B------:R-:W-:Y:S01]  /*2190*/  IMAD.MOV.U32 R14, RZ, RZ, 0x1 ;  /* 0x00000001ff0e7424 */ /* 0x000fe200078e00ff */
[----:B------:R-:W-:Y:S01]  /*21a0*/  BSSY.RECONVERGENT B2, `(.L_x_39) ;  /* 0x0000015000027945 */ /* 0x000fe20003800200 */
        /* <DEDUP_REMOVED lines=20> */
.L_x_40:
[----:B------:R-:W-:Y:S05]  /*22f0*/  BSYNC.RECONVERGENT B2 ;  /* 0x0000000000027941 */ /* 0x000fea0003800200 */
.L_x_39:
[----:B------:R-:W-:-:S11]  /*2300*/  DADD R26, R26, R6 ;  /* 0x000000001a1a7229 */ /* 0x000fd60000000006 */
.L_x_3:
[----:B------:R-:W-:Y:S05]  /*2310*/  BSYNC.RECONVERGENT B0 ;  /* 0x0000000000007941 */ /* 0x000fea0003800200 */
.L_x_2:
[----:B------:R-:W0:Y:S01]  /*2320*/  LDCU.64 UR4, c[0x0][0x3b0] ;  /* 0x00007600ff0477ac */ /* 0x000e220008000a00 */
[----:B------:R-:W1:Y:S08]  /*2330*/  LDC.64 R6, c[0x0][0x390] ;  /* 0x0000e400ff067b82 */ /* 0x000e700000000a00 */
[----:B------:R-:W2:Y:S01]  /*2340*/  LDC.64 R8, c[0x0][0x3b8] ;  /* 0x0000ee00ff087b82 */ /* 0x000ea20000000a00 */
[----:B0-----:R-:W-:Y:S01]  /*2350*/  DFMA R26, R26, UR4, R4 ;  /* 0x000000041a1a7c2b */ /* 0x001fe20008000004 */
[----:B------:R-:W0:Y:S01]  /*2360*/  LDCU UR4, c[0x0][0x360] ;  /* 0x00006c00ff0477ac */ /* 0x000e220008000800 */
[----:B------:R-:W3:Y:S01]  /*2370*/  LDCU UR5, c[0x0][0x3c0] ;  /* 0x00007800ff0577ac */ /* 0x000ee20008000800 */
[----:B-1----:R-:W-:-:S05]  /*2380*/  IMAD.WIDE.U32 R6, R10, 0x8, R6 ;  /* 0x000000080a067825 */ /* 0x002fca00078e0006 */
[----:B------:R-:W-:-:S07]  /*2390*/  DADD R26, R2, R26 ;  /* 0x00000000021a7229 */ /* 0x000fce000000001a */
[----:B------:R1:W-:Y:S01]  /*23a0*/  STG.E.64 desc[UR6][R6.64], R26 ;  /* 0x0000001a06007986 */ /* 0x0003e2000c101b06 */
[----:B-----5:R-:W-:Y:S01]  /*23b0*/  DADD R20, -R20, R26 ;  /* 0x0000000014147229 */ /* 0x020fe2000000011a */
[----:B0-----:R-:W-:-:S04]  /*23c0*/  IADD3 R10, PT, PT, R10, UR4, RZ ;  /* 0x000000040a0a7c10 */ /* 0x001fc8000fffe0ff */
[----:B---3--:R-:W-:-:S03]  /*23d0*/  ISETP.GE.AND P0, PT, R10, UR5, PT ;  /* 0x000000050a007c0c */ /* 0x008fc6000bf06270 */
[----:B------:R-:W-:-:S07]  /*23e0*/  DADD R20, -RZ, |R20| ;  /* 0x00000000ff147229 */ /* 0x000fce0000000514 */
[----:B--2---:R1:W-:Y:S03]  /*23f0*/  REDG.E.ADD.F64.RN.STRONG.GPU desc[UR6][R8.64], R20 ;  /* 0x00000014080079a6 */ /* 0x0043e6000c12ff06 */
[----:B------:R-:W-:Y:S05]  /*2400*/  @!P0 BRA `(.L_x_1) ;  /* 0xffffffdc00e08947 */ /* 0x000fea000383ffff */
[----:B------:R-:W-:Y:S05]  /*2410*/  EXIT ;  /* 0x000000000000794d */ /* 0x000fea0003800000 */
        .weak           $__internal_0_$__cuda_sm20_div_rn_f64_full
        .type           $__internal_0_$__cuda_sm20_div_rn_f64_full,@function
        .size           $__internal_0_$__cuda_sm20_div_rn_f64_full,(.L_x_47 - $__internal_0_$__cuda_sm20_div_rn_f64_full)
$__internal_0_$__cuda_sm20_div_rn_f64_full:
[----:B------:R-:W-:Y:S01]  /*2420*/  IMAD.MOV.U32 R31, RZ, RZ, R11 ;  /* 0x000000ffff1f7224 */ /* 0x000fe200078e000b */
[C---:B------:R-:W-:Y:S01]  /*2430*/  FSETP.GEU.AND P0, PT, |R25|.reuse, 1.469367938527859385e-39, PT ;  /* 0x001000001900780b */ /* 0x040fe20003f0e200 */
[----:B------:R-:W-:Y:S01]  /*2440*/  IMAD.MOV.U32 R30, RZ, RZ, R0 ;  /* 0x000000ffff1e7224 */ /* 0x000fe200078e0000 */
[----:B------:R-:W-:Y:S01]  /*2450*/  LOP3.LUT R22, R25, 0x800fffff, RZ, 0xc0, !PT ;  /* 0x800fffff19167812 */ /* 0x000fe200078ec0ff */
[----:B------:R-:W-:Y:S01]  /*2460*/  IMAD.MOV.U32 R0, RZ, RZ, 0x1ca00000 ;  /* 0x1ca00000ff007424 */ /* 0x000fe200078e00ff */
[C---:B------:R-:W-:Y:S01]  /*2470*/  FSETP.GEU.AND P3, PT, |R31|.reuse, 1.469367938527859385e-39, PT ;  /* 0x001000001f00780b */ /* 0x040fe20003f6e200 */
[----:B------:R-:W-:Y:S01]  /*2480*/  IMAD.MOV.U32 R34, RZ, RZ, R30 ;  /* 0x000000ffff227224 */ /* 0x000fe200078e001e */
[----:B------:R-:W-:Y:S01]  /*2490*/  LOP3.LUT R23, R22, 0x3ff00000, RZ, 0xfc, !PT ;  /* 0x3ff0000016177812 */ /* 0x000fe200078efcff */
[----:B------:R-:W-:Y:S01]  /*24a0*/  BSSY.RECONVERGENT B1, `(.L_x_41) ;  /* 0x0000056000017945 */ /* 0x000fe20003800200 */
[----:B------:R-:W-:Y:S02]  /*24b0*/  MOV R22, R24 ;  /* 0x0000001800167202 */ /* 0x000fe40000000f00 */
[----:B------:R-:W-:-:S02]  /*24c0*/  LOP3.LUT R6, R31, 0x7ff00000, RZ, 0xc0, !PT ;  /* 0x7ff000001f067812 */ /* 0x000fc400078ec0ff */
[----:B------:R-:W-:Y:S01]  /*24d0*/  LOP3.LUT R11, R25, 0x7ff00000, RZ, 0xc0, !PT ;  /* 0x7ff00000190b7812 */ /* 0x000fe200078ec0ff */
[----:B------:R-:W-:-:S03]  /*24e0*/  @!P0 DMUL R22, R24, 8.98846567431157953865e+307 ;  /* 0x7fe0000018168828 */ /* 0x000fc60000000000 */
[----:B------:R-:W-:Y:S02]  /*24f0*/  ISETP.GE.U32.AND P2, PT, R6, R11, PT ;  /* 0x0000000b0600720c */ /* 0x000fe40003f46070 */
[----:B------:R-:W-:Y:S01]  /*2500*/  @!P3 LOP3.LUT R13, R25, 0x7ff00000, RZ, 0xc0, !PT ;  /* 0x7ff00000190db812 */ /* 0x000fe200078ec0ff */
[----:B------:R-:W0:Y:S01]  /*2510*/  MUFU.RCP64H R29, R23 ;  /* 0x00000017001d7308 */ /* 0x000e220000001800 */
[----:B------:R-:W-:Y:S02]  /*2520*/  SEL R28, R0, 0x63400000, !P2 ;  /* 0x63400000001c7807 */ /* 0x000fe40005000000 */
[----:B------:R-:W-:Y:S02]  /*2530*/  @!P3 ISETP.GE.U32.AND P4, PT, R6, R13, PT ;  /* 0x0000000d0600b20c */ /* 0x000fe40003f86070 */
[----:B------:R-:W-:Y:S01]  /*2540*/  LOP3.LUT R35, R28, 0x800fffff, R31, 0xf8, !PT ;  /* 0x800fffff1c237812 */ /* 0x000fe200078ef81f */
[----:B------:R-:W-:Y:S01]  /*2550*/  IMAD.MOV.U32 R28, RZ, RZ, 0x1 ;  /* 0x00000001ff1c7424 */ /* 0x000fe200078e00ff */
[----:B------:R-:W-:-:S02]  /*2560*/  @!P3 SEL R13, R0, 0x63400000, !P4 ;  /* 0x63400000000db807 */ /* 0x000fc40006000000 */
[----:B------:R-:W-:Y:S02]  /*2570*/  @!P3 MOV R32, RZ ;  /* 0x000000ff0020b202 */ /* 0x000fe40000000f00 */
[----:B------:R-:W-:Y:S02]  /*2580*/  @!P3 LOP3.LUT R13, R13, 0x80000000, R31, 0xf8, !PT ;  /* 0x800000000d0db812 */ /* 0x000fe400078ef81f */
[----:B------:R-:W-:Y:S02]  /*2590*/  @!P0 LOP3.LUT R11, R23, 0x7ff00000, RZ, 0xc0, !PT ;  /* 0x7ff00000170b8812 */ /* 0x000fe400078ec0ff */
[----:B------:R-:W-:Y:S01]  /*25a0*/  @!P3 LOP3.LUT R33, R13, 0x100000, RZ, 0xfc, !PT ;  /* 0x001000000d21b812 */ /* 0x000fe200078efcff */
[----:B------:R-:W-:-:S05]  /*25b0*/  IMAD.MOV.U32 R13, RZ, RZ, R6 ;  /* 0x000000ffff0d7224 */ /* 0x000fca00078e0006 */
[----:B------:R-:W-:Y:S02]  /*25c0*/  @!P3 DFMA R34, R34, 2, -R32 ;  /* 0x400000002222b82b */ /* 0x000fe40000000820 */
[----:B0-----:R-:W-:-:S08]  /*25d0*/  DFMA R32, R28, -R22, 1 ;  /* 0x3ff000001c20742b */ /* 0x001fd00000000816 */
[----:B------:R-:W-:Y:S01]  /*25e0*/  DFMA R32, R32, R32, R32 ;  /* 0x000000202020722b */ /* 0x000fe20000000020 */
[----:B------:R-:W-:-:S07]  /*25f0*/  @!P3 LOP3.LUT R13, R35, 0x7ff00000, RZ, 0xc0, !PT ;  /* 0x7ff00000230db812 */ /* 0x000fce00078ec0ff */
[----:B------:R-:W-:-:S08]  /*2600*/  DFMA R28, R28, R32, R28 ;  /* 0x000000201c1c722b */ /* 0x000fd0000000001c */
[----:B------:R-:W-:-:S08]  /*2610*/  DFMA R36, R28, -R22, 1 ;  /* 0x3ff000001c24742b */ /* 0x000fd00000000816 */
[----:B------:R-:W-:-:S08]  /*2620*/  DFMA R36, R28, R36, R28 ;  /* 0x000000241c24722b */ /* 0x000fd0000000001c */
[----:B------:R-:W-:-:S08]  /*2630*/  DMUL R28, R36, R34 ;  /* 0x00000022241c7228 */ /* 0x000fd00000000000 */
[----:B------:R-:W-:-:S08]  /*2640*/  DFMA R32, R28, -R22, R34 ;  /* 0x800000161c20722b */ /* 0x000fd00000000022 */
[----:B------:R-:W-:Y:S01]  /*2650*/  DFMA R32, R36, R32, R28 ;  /* 0x000000202420722b */ /* 0x000fe2000000001c */
[----:B------:R-:W-:-:S04]  /*2660*/  IADD3 R28, PT, PT, R13, -0x1, RZ ;  /* 0xffffffff0d1c7810 */ /* 0x000fc80007ffe0ff */
[----:B------:R-:W-:Y:S01]  /*2670*/  ISETP.GT.U32.AND P0, PT, R28, 0x7feffffe, PT ;  /* 0x7feffffe1c00780c */ /* 0x000fe20003f04070 */
[----:B------:R-:W-:-:S05]  /*2680*/  VIADD R28, R11, 0xffffffff ;  /* 0xffffffff0b1c7836 */ /* 0x000fca0000000000 */
[----:B------:R-:W-:-:S13]  /*2690*/  ISETP.GT.U32.OR P0, PT, R28, 0x7feffffe, P0 ;  /* 0x7feffffe1c00780c */ /* 0x000fda0000704470 */
[----:B------:R-:W-:Y:S05]  /*26a0*/  @P0 BRA `(.L_x_42) ;  /* 0x0000000000740947 */ /* 0x000fea0003800000 */
[----:B------:R-:W-:Y:S01]  /*26b0*/  LOP3.LUT R11, R25, 0x7ff00000, RZ, 0xc0, !PT ;  /* 0x7ff00000190b7812 */ /* 0x000fe200078ec0ff */
[----:B------:R-:W-:-:S03]  /*26c0*/  IMAD.MOV.U32 R30, RZ, RZ, RZ ;  /* 0x000000ffff1e7224 */ /* 0x000fc600078e00ff */
[CC--:B------:R-:W-:Y:S02]  /*26d0*/  VIADDMNMX R13, R6.reuse, -R11.reuse, 0xb9600000, !PT ;  /* 0xb9600000060d7446 */ /* 0x0c0fe4000780090b */
[----:B------:R-:W-:Y:S02]  /*26e0*/  ISETP.GE.U32.AND P0, PT, R6, R11, PT ;  /* 0x0000000b0600720c */ /* 0x000fe40003f06070 */
[----:B------:R-:W-:Y:S02]  /*26f0*/  VIMNMX R13, PT, PT, R13, 0x46a00000, PT ;  /* 0x46a000000d0d7848 */ /* 0x000fe40003fe0100 */
[----:B------:R-:W-:-:S05]  /*2700*/  SEL R0, R0, 0x63400000, !P0 ;  /* 0x6340000000007807 */ /* 0x000fca0004000000 */
[----:B------:R-:W-:-:S05]  /*2710*/  IMAD.IADD R0, R13, 0x1, -R0 ;  /* 0x000000010d007824 */ /* 0x000fca00078e0a00 */
[----:B------:R-:W-:-:S06]  /*2720*/  IADD3 R31, PT, PT, R0, 0x7fe00000, RZ ;  /* 0x7fe00000001f7810 */ /* 0x000fcc0007ffe0ff */
[----:B------:R-:W-:-:S10]  /*2730*/  DMUL R28, R32, R30 ;  /* 0x0000001e201c7228 */ /* 0x000fd40000000000 */
[----:B------:R-:W-:-:S13]  /*2740*/  FSETP.GTU.AND P0, PT, |R29|, 1.469367938527859385e-39, PT ;  /* 0x001000001d00780b */ /* 0x000fda0003f0c200 */
[----:B------:R-:W-:Y:S05]  /*2750*/  @P0 BRA `(.L_x_43) ;  /* 0x0000000000a80947 */ /* 0x000fea0003800000 */
[----:B------:R-:W-:Y:S01]  /*2760*/  DFMA R22, R32, -R22, R34 ;  /* 0x800000162016722b */ /* 0x000fe20000000022 */
[----:B------:R-:W-:-:S09]  /*2770*/  IMAD.MOV.U32 R30, RZ, RZ, RZ ;  /* 0x000000ffff1e7224 */ /* 0x000fd200078e00ff */
[C---:B------:R-:W-:Y:S02]  /*2780*/  FSETP.NEU.AND P0, PT, R23.reuse, RZ, PT ;  /* 0x000000ff1700720b */ /* 0x040fe40003f0d000 */
[----:B------:R-:W-:-:S04]  /*2790*/  LOP3.LUT R6, R23, 0x80000000, R25, 0x48, !PT ;  /* 0x8000000017067812 */ /* 0x000fc800078e4819 */
[----:B------:R-:W-:-:S07]  /*27a0*/  LOP3.LUT R31, R6, R31, RZ, 0xfc, !PT ;  /* 0x0000001f061f7212 */ /* 0x000fce00078efcff */
[----:B------:R-:W-:Y:S05]  /*27b0*/  @!P0 BRA `(.L_x_43) ;  /* 0x0000000000908947 */ /* 0x000fea0003800000 */
[C---:B------:R-:W-:Y:S01]  /*27c0*/  IADD3 R23, PT, PT, -R0.reuse, RZ, RZ ;  /* 0x000000ff00177210 */ /* 0x040fe20007ffe1ff */
[----:B------:R-:W-:Y:S01]  /*27d0*/  IMAD.MOV.U32 R22, RZ, RZ, RZ ;  /* 0x000000ffff167224 */ /* 0x000fe200078e00ff */
[----:B------:R-:W-:-:S05]  /*27e0*/  IADD3 R0, PT, PT, -R0, -0x43300000, RZ ;  /* 0xbcd0000000007810 */ /* 0x000fca0007ffe1ff */
[----:B------:R-:W-:Y:S02]  /*27f0*/  DFMA R22, R28, -R22, R32 ;  /* 0x800000161c16722b */ /* 0x000fe40000000020 */
[----:B------:R-:W-:-:S08]  /*2800*/  DMUL.RP R32, R32, R30 ;  /* 0x0000001e20207228 */ /* 0x000fd00000008000 */
[----:B------:R-:W-:Y:S02]  /*2810*/  FSETP.NEU.AND P0, PT, |R23|, R0, PT ;  /* 0x000000001700720b */ /* 0x000fe40003f0d200 */
[----:B------:R-:W-:Y:S02]  /*2820*/  LOP3.LUT R6, R33, R6, RZ, 0x3c, !PT ;  /* 0x0000000621067212 */ /* 0x000fe400078e3cff */
[----:B------:R-:W-:Y:S02]  /*2830*/  FSEL R0, R32, R28, !P0 ;  /* 0x0000001c20007208 */ /* 0x000fe40004000000 */
[----:B------:R-:W-:-:S03]  /*2840*/  FSEL R11, R6, R29, !P0 ;  /* 0x0000001d060b7208 */ /* 0x000fc60004000000 */
[----:B------:R-:W-:Y:S01]  /*2850*/  IMAD.MOV.U32 R28, RZ, RZ, R0 ;  /* 0x000000ffff1c7224 */ /* 0x000fe200078e0000 */
[----:B------:R-:W-:Y:S01]  /*2860*/  MOV R29, R11 ;  /* 0x0000000b001d7202 */ /* 0x000fe20000000f00 */
[----:B------:R-:W-:Y:S06]  /*2870*/  BRA `(.L_x_43) ;  /* 0x0000000000607947 */ /* 0x000fec0003800000 */
.L_x_42:
[----:B------:R-:W-:-:S14]  /*2880*/  DSETP.NAN.AND P0, PT, R30, R30, PT ;  /* 0x0000001e1e00722a */ /* 0x000fdc0003f08000 */
[----:B------:R-:W-:Y:S05]  /*2890*/  @P0 BRA `(.L_x_44) ;  /* 0x00000000004c0947 */ /* 0x000fea0003800000 */
[----:B------:R-:W-:-:S14]  /*28a0*/  DSETP.NAN.AND P0, PT, R24, R24, PT ;  /* 0x000000181800722a */ /* 0x000fdc0003f08000 */
[----:B------:R-:W-:Y:S05]  /*28b0*/  @P0 BRA `(.L_x_45) ;  /* 0x0000000000340947 */ /* 0x000fea0003800000 */
[----:B------:R-:W-:Y:S01]  /*28c0*/  ISETP.NE.AND P0, PT, R13, R11, PT ;  /* 0x0000000b0d00720c */ /* 0x000fe20003f05270 */
[----:B------:R-:W-:Y:S02]  /*28d0*/  IMAD.MOV.U32 R28, RZ, RZ, 0x0 ;  /* 0x00000000ff1c7424 */ /* 0x000fe400078e00ff */
[----:B------:R-:W-:-:S10]  /*28e0*/  IMAD.MOV.U32 R29, RZ, RZ, -0x80000 ;  /* 0xfff80000ff1d7424 */ /* 0x000fd400078e00ff */
[----:B------:R-:W-:Y:S05]  /*28f0*/  @!P0 BRA `(.L_x_43) ;  /* 0x0000000000408947 */ /* 0x000fea0003800000 */
[----:B------:R-:W-:Y:S02]  /*2900*/  ISETP.NE.AND P0, PT, R13, 0x7ff00000, PT ;  /* 0x7ff000000d00780c */ /* 0x000fe40003f05270 */
[----:B------:R-:W-:Y:S02]  /*2910*/  LOP3.LUT R25, R31, 0x80000000, R25, 0x48, !PT ;  /* 0x800000001f197812 */ /* 0x000fe400078e4819 */
[----:B------:R-:W-:-:S13]  /*2920*/  ISETP.EQ.OR P0, PT, R11, RZ, !P0 ;  /* 0x000000ff0b00720c */ /* 0x000fda0004702670 */
[----:B------:R-:W-:Y:S01]  /*2930*/  @P0 LOP3.LUT R0, R25, 0x7ff00000, RZ, 0xfc, !PT ;  /* 0x7ff0000019000812 */ /* 0x000fe200078efcff */
[----:B------:R-:W-:Y:S01]  /*2940*/  @!P0 IMAD.MOV.U32 R29, RZ, RZ, R25 ;  /* 0x000000ffff1d8224 */ /* 0x000fe200078e0019 */
[----:B------:R-:W-:Y:S01]  /*2950*/  @!P0 MOV R28, RZ ;  /* 0x000000ff001c8202 */ /* 0x000fe20000000f00 */
[----:B------:R-:W-:Y:S01]  /*2960*/  @P0 IMAD.MOV.U32 R28, RZ, RZ, RZ ;  /* 0x000000ffff1c0224 */ /* 0x000fe200078e00ff */
[----:B------:R-:W-:Y:S01]  /*2970*/  @P0 MOV R29, R0 ;  /* 0x00000000001d0202 */ /* 0x000fe20000000f00 */
[----:B------:R-:W-:Y:S06]  /*2980*/  BRA `(.L_x_43) ;  /* 0x00000000001c7947 */ /* 0x000fec0003800000 */
.L_x_45:
[----:B------:R-:W-:Y:S01]  /*2990*/  LOP3.LUT R11, R25, 0x80000, RZ, 0xfc, !PT ;  /* 0x00080000190b7812 */ /* 0x000fe200078efcff */
[----:B------:R-:W-:-:S04]  /*29a0*/  IMAD.MOV.U32 R28, RZ, RZ, R24 ;  /* 0x000000ffff1c7224 */ /* 0x000fc800078e0018 */
[----:B------:R-:W-:Y:S01]  /*29b0*/  IMAD.MOV.U32 R29, RZ, RZ, R11 ;  /* 0x000000ffff1d7224 */ /* 0x000fe200078e000b */
[----:B------:R-:W-:Y:S06]  /*29c0*/  BRA `(.L_x_43) ;  /* 0x00000000000c7947 */ /* 0x000fec0003800000 */
.L_x_44:
[----:B------:R-:W-:Y:S02]  /*29d0*/  LOP3.LUT R11, R31, 0x80000, RZ, 0xfc, !PT ;  /* 0x000800001f0b7812 */ /* 0x000fe400078efcff */
[----:B------:R-:W-:-:S03]  /*29e0*/  MOV R28, R30 ;  /* 0x0000001e001c7202 */ /* 0x000fc60000000f00 */
[----:B------:R-:W-:-:S07]  /*29f0*/  IMAD.MOV.U32 R29, RZ, RZ, R11 ;  /* 0x000000ffff1d7224 */ /* 0x000fce00078e000b */
.L_x_43:
[----:B------:R-:W-:Y:S05]  /*2a00*/  BSYNC.RECONVERGENT B1 ;  /* 0x0000000000017941 */ /* 0x000fea0003800200 */
.L_x_41:
[----:B------:R-:W-:Y:S01]  /*2a10*/  IMAD.MOV.U32 R13, RZ, RZ, 0x0 ;  /* 0x00000000ff0d7424 */ /* 0x000fe200078e00ff */
[----:B------:R-:W-:Y:S01]  /*2a20*/  MOV R11, R29 ;  /* 0x0000001d000b7202 */ /* 0x000fe20000000f00 */
[----:B------:R-:W-:Y:S02]  /*2a30*/  IMAD.MOV.U32 R0, RZ, RZ, R28 ;  /* 0x000000ffff007224 */ /* 0x000fe400078e001c */
[----:B------:R-:W-:Y:S05]  /*2a40*/  RET.REL.NODEC R12 `(_Z5prGPUPiPdS0_S_S_S_dS0_id) ;  /* 0xffffffd40c6c7950 */ /* 0x000fea0003c3ffff */
.L_x_46:
[----:B------:R-:W-:-:S00]  /*2a50*/  BRA `(.L_x_46) ;  /* 0xfffffffc00fc7947 */ /* 0x000fc0000383ffff */
[----:B------:R-:W-:-:S00]  /*2a60*/  NOP ;  /* 0x0000000000007918 */ /* 0x000fc00000000000 */
        /* <DEDUP_REMOVED lines=9> */
.L_x_47:


//--------------------- .nv.shared.reserved.0     --------------------------
	.section	.nv.shared.reserved.0,"aw",@nobits
	.weak		__nv_reservedSMEM_offset_0_alias
	.size		__nv_reservedSMEM_offset_0_alias, 0, 64
	.other		__nv_reservedSMEM_offset_0_alias,@"STO_CUDA_RESERVED_SHARED STV_DEFAULT"
__nv_reservedSMEM_offset_0_alias:
	.zero		0
	.zero		64


//--------------------- .nv.constant0._Z5prGPUPiPdS0_S_S_S_dS0_id --------------------------
	.section	.nv.constant0._Z5prGPUPiPdS0_S_S_S_dS0_id,"a",@progbits
	.sectionflags	@""
	.align	4
.nv.constant0._Z5prGPUPiPdS0_S_S_S_dS0_id:
	.zero		976


//--------------------- SYMBOLS --------------------------

	.type		.nv.reservedSmem.offset0,@object
	.size		.nv.reservedSmem.offset0,0x4
